	.headerflags	@"EF_CUDA_TEXMODE_UNIFIED EF_CUDA_64BIT_ADDRESS EF_CUDA_ACCELERATORS EF_CUDA_SM90 EF_CUDA_VIRTUAL_SM(EF_CUDA_SM90)"
	.elftype	@"ET_EXEC"


//--------------------- .nv.info                  --------------------------
	.section	.nv.info,"",@"SHT_CUDA_INFO"
	.align	4


	//----- nvinfo : EIATTR_REGCOUNT
	.align		4
        /*0000*/ 	.byte	0x04, 0x2f
        /*0002*/ 	.short	(.L_1 - .L_0)
	.align		4
.L_0:
        /*0004*/ 	.word	index@(triton_poi_fused_cat_20)
        /*0008*/ 	.word	0x00000014


	//----- nvinfo : EIATTR_MIN_STACK_SIZE
	.align		4
.L_1:
        /*000c*/ 	.byte	0x04, 0x12
        /*000e*/ 	.short	(.L_3 - .L_2)
	.align		4
.L_2:
        /*0010*/ 	.word	index@(triton_poi_fused_cat_20)
        /*0014*/ 	.word	0x00000000


	//----- nvinfo : EIATTR_FRAME_SIZE
	.align		4
.L_3:
        /*0018*/ 	.byte	0x04, 0x11
        /*001a*/ 	.short	(.L_5 - .L_4)
	.align		4
.L_4:
        /*001c*/ 	.word	index@(triton_poi_fused_cat_20)
        /*0020*/ 	.word	0x00000000


	//----- nvinfo : EIATTR_MIN_STACK_SIZE
	.align		4
.L_5:
        /*0024*/ 	.byte	0x04, 0x12
        /*0026*/ 	.short	(.L_7 - .L_6)
	.align		4
.L_6:
        /*0028*/ 	.word	index@(triton_poi_fused_cat_20)
        /*002c*/ 	.word	0x00000000
.L_7:


//--------------------- .nv.info.triton_poi_fused_cat_20 --------------------------
	.section	.nv.info.triton_poi_fused_cat_20,"",@"SHT_CUDA_INFO"
	.sectionflags	@""
	.align	4


	//----- nvinfo : EIATTR_CUDA_API_VERSION
	.align		4
        /*0000*/ 	.byte	0x04, 0x37
        /*0002*/ 	.short	(.L_9 - .L_8)
.L_8:
        /*0004*/ 	.word	0x0000007c


	//----- nvinfo : EIATTR_KPARAM_INFO
	.align		4
.L_9:
        /*0008*/ 	.byte	0x04, 0x17
        /*000a*/ 	.short	(.L_11 - .L_10)
.L_10:
        /*000c*/ 	.word	0x00000000
        /*0010*/ 	.short	0x0004
        /*0012*/ 	.short	0x0020
        /*0014*/ 	.byte	0x00, 0xf0, 0x11, 0x00


	//----- nvinfo : EIATTR_KPARAM_INFO
	.align		4
.L_11:
        /*0018*/ 	.byte	0x04, 0x17
        /*001a*/ 	.short	(.L_13 - .L_12)
.L_12:
        /*001c*/ 	.word	0x00000000
        /*0020*/ 	.short	0x0003
        /*0022*/ 	.short	0x0018
        /*0024*/ 	.byte	0x00, 0xf4, 0x21, 0x00


	//----- nvinfo : EIATTR_KPARAM_INFO
	.align		4
.L_13:
        /*0028*/ 	.byte	0x04, 0x17
        /*002a*/ 	.short	(.L_15 - .L_14)
.L_14:
        /*002c*/ 	.word	0x00000000
        /*0030*/ 	.short	0x0002
        /*0032*/ 	.short	0x0010
        /*0034*/ 	.byte	0x00, 0xf4, 0x21, 0x00


	//----- nvinfo : EIATTR_KPARAM_INFO
	.align		4
.L_15:
        /*0038*/ 	.byte	0x04, 0x17
        /*003a*/ 	.short	(.L_17 - .L_16)
.L_16:
        /*003c*/ 	.word	0x00000000
        /*0040*/ 	.short	0x0001
        /*0042*/ 	.short	0x0008
        /*0044*/ 	.byte	0x00, 0xf4, 0x21, 0x00


	//----- nvinfo : EIATTR_KPARAM_INFO
	.align		4
.L_17:
        /*0048*/ 	.byte	0x04, 0x17
        /*004a*/ 	.short	(.L_19 - .L_18)
.L_18:
        /*004c*/ 	.word	0x00000000
        /*0050*/ 	.short	0x0000
        /*0052*/ 	.short	0x0000
        /*0054*/ 	.byte	0x00, 0xf4, 0x21, 0x00


	//----- nvinfo : EIATTR_SPARSE_MMA_MASK
	.align		4
.L_19:
        /*0058*/ 	.byte	0x03, 0x50
        /*005a*/ 	.short	0x0000


	//----- nvinfo : EIATTR_MAXREG_COUNT
	.align		4
        /*005c*/ 	.byte	0x03, 0x1b
        /*005e*/ 	.short	0x00ff


	//----- nvinfo : EIATTR_EXIT_INSTR_OFFSETS
	.align		4
        /*0060*/ 	.byte	0x04, 0x1c
        /*0062*/ 	.short	(.L_21 - .L_20)


	//   ....[0]....
.L_20:
        /*0064*/ 	.word	0x00000540


	//----- nvinfo : EIATTR_REQNTID
	.align		4
.L_21:
        /*0068*/ 	.byte	0x04, 0x10
        /*006a*/ 	.short	(.L_23 - .L_22)
.L_22:
        /*006c*/ 	.word	0x00000100
        /*0070*/ 	.word	0x00000001
        /*0074*/ 	.word	0x00000001


	//----- nvinfo : EIATTR_CBANK_PARAM_SIZE
	.align		4
.L_23:
        /*0078*/ 	.byte	0x03, 0x19
        /*007a*/ 	.short	0x0024


	//----- nvinfo : EIATTR_PARAM_CBANK
	.align		4
        /*007c*/ 	.byte	0x04, 0x0a
        /*007e*/ 	.short	(.L_25 - .L_24)
	.align		4
.L_24:
        /*0080*/ 	.word	index@(.nv.constant0.triton_poi_fused_cat_20)
        /*0084*/ 	.short	0x0210
        /*0086*/ 	.short	0x0024


	//----- nvinfo : EIATTR_SW_WAR
	.align		4
.L_25:
        /*0088*/ 	.byte	0x04, 0x36
        /*008a*/ 	.short	(.L_27 - .L_26)
.L_26:
        /*008c*/ 	.word	0x00000008
.L_27:


//--------------------- .nv.callgraph             --------------------------
	.section	.nv.callgraph,"",@"SHT_CUDA_CALLGRAPH"
	.align	4
	.sectionentsize	8
	.align		4
        /*0000*/ 	.word	0x00000000
	.align		4
        /*0004*/ 	.word	0xffffffff
	.align		4
        /*0008*/ 	.word	0x00000000
	.align		4
        /*000c*/ 	.word	0xfffffffe
	.align		4
        /*0010*/ 	.word	0x00000000
	.align		4
        /*0014*/ 	.word	0xfffffffd
	.align		4
        /*0018*/ 	.word	0x00000000
	.align		4
        /*001c*/ 	.word	0xfffffffc


//--------------------- .text.triton_poi_fused_cat_20 --------------------------
	.section	.text.triton_poi_fused_cat_20,"ax",@progbits
	.align	128
        .global         triton_poi_fused_cat_20
        .type           triton_poi_fused_cat_20,@function
        .size           triton_poi_fused_cat_20,(.L_x_1 - triton_poi_fused_cat_20)
        .other          triton_poi_fused_cat_20,@"STO_CUDA_ENTRY STV_DEFAULT"
triton_poi_fused_cat_20:
.text.triton_poi_fused_cat_20:
[----:B------:R-:W-:Y:S01]  /*0000*/  LDC R1, c[0x0][0x28] ;  /* 0x00000a00ff017b82 */ /* 0x000fe20000000800 */
[----:B------:R-:W1:Y:S01]  /*0010*/  S2R R0, SR_TID.X ;  /* 0x0000000000007919 */ /* 0x000e620000002100 */
[----:B------:R-:W-:Y:S01]  /*0020*/  CS2R R10, SRZ ;  /* 0x00000000000a7805 */ /* 0x000fe2000001ff00 */
[----:B------:R-:W-:Y:S01]  /*0030*/  ULDC.64 UR4, c[0x0][0x208] ;  /* 0x0000820000047ab9 */ /* 0x000fe20000000a00 */
[----:B------:R-:W-:Y:S01]  /*0040*/  ULDC.64 UR6, c[0x0][0x220] ;  /* 0x0000880000067ab9 */ /* 0x000fe20000000a00 */
[----:B------:R-:W2:Y:S01]  /*0050*/  S2R R5, SR_CTAID.X ;  /* 0x0000000000057919 */ /* 0x000ea20000002500 */
[----:B-1----:R-:W-:Y:S01]  /*0060*/  IMAD.SHL.U32 R0, R0, 0x2, RZ ;  /* 0x0000000200007824 */ /* 0x002fe200078e00ff */
[----:B--2---:R-:W-:-:S04]  /*0070*/  SHF.R.S32.HI R3, RZ, 0x16, R5 ;  /* 0x00000016ff037819 */ /* 0x004fc80000011405 */
[----:B------:R-:W-:Y:S02]  /*0080*/  LOP3.LUT R0, R0, 0x1fe, RZ, 0xc0, !PT ;  /* 0x000001fe00007812 */ /* 0x000fe400078ec0ff */
[----:B------:R-:W-:-:S03]  /*0090*/  SGXT R3, R3, 0x1 ;  /* 0x000000010303781a */ /* 0x000fc60000000200 */
[----:B------:R-:W-:-:S05]  /*00a0*/  IMAD R0, R5, 0x200, R0 ;  /* 0x0000020005007824 */ /* 0x000fca00078e0200 */
[-C--:B------:R-:W-:Y:S02]  /*00b0*/  LEA.HI R3, R3, R0.reuse, RZ, 0x8 ;  /* 0x0000000003037211 */ /* 0x080fe400078f40ff */
[----:B------:R-:W-:Y:S02]  /*00c0*/  SHF.R.S32.HI R5, RZ, 0x1f, R0 ;  /* 0x0000001fff057819 */ /* 0x000fe40000011400 */
[----:B------:R-:W-:Y:S02]  /*00d0*/  SHF.R.S32.HI R8, RZ, 0x8, R3 ;  /* 0x00000008ff087819 */ /* 0x000fe40000011403 */
[----:B------:R-:W1:Y:S01]  /*00e0*/  LDC.64 R2, c[0x0][0x218] ;  /* 0x00008600ff027b82 */ /* 0x000e620000000a00 */
[----:B------:R-:W-:Y:S02]  /*00f0*/  LEA.HI R6, R5, R0, RZ, 0x4 ;  /* 0x0000000005067211 */ /* 0x000fe400078f20ff */
[----:B------:R-:W-:Y:S02]  /*0100*/  IMAD.HI R4, R8, 0x2aaaaaab, RZ ;  /* 0x2aaaaaab08047827 */ /* 0x000fe400078e02ff */
[----:B------:R-:W-:-:S03]  /*0110*/  SHF.R.S32.HI R7, RZ, 0x4, R6 ;  /* 0x00000004ff077819 */ /* 0x000fc60000011406 */
[----:B------:R-:W-:-:S04]  /*0120*/  SHF.R.U32.HI R5, RZ, 0x1f, R4 ;  /* 0x0000001fff057819 */ /* 0x000fc80000011604 */
[----:B------:R-:W-:Y:S02]  /*0130*/  LEA.HI R5, R4, R5, RZ, 0x1b ;  /* 0x0000000504057211 */ /* 0x000fe400078fd8ff */
[----:B------:R-:W-:-:S03]  /*0140*/  LEA.HI R4, R7, R7, RZ, 0x4 ;  /* 0x0000000707047211 */ /* 0x000fc600078f20ff */
[----:B------:R-:W-:Y:S01]  /*0150*/  IMAD R8, R5, -0xc0, R8 ;  /* 0xffffff4005087824 */ /* 0x000fe200078e0208 */
[----:B------:R-:W-:Y:S02]  /*0160*/  LOP3.LUT R4, R4, 0xfffffff0, RZ, 0xc0, !PT ;  /* 0xfffffff004047812 */ /* 0x000fe400078ec0ff */
[----:B------:R-:W-:Y:S02]  /*0170*/  LOP3.LUT R5, R6, 0xfffffff0, RZ, 0xc0, !PT ;  /* 0xfffffff006057812 */ /* 0x000fe400078ec0ff */
[----:B------:R-:W-:Y:S01]  /*0180*/  ISETP.GT.AND P0, PT, R8, 0x3f, PT ;  /* 0x0000003f0800780c */ /* 0x000fe20003f04270 */
[----:B------:R-:W-:Y:S02]  /*0190*/  IMAD.IADD R13, R7, 0x1, -R4 ;  /* 0x00000001070d7824 */ /* 0x000fe400078e0a04 */
[----:B------:R-:W-:Y:S02]  /*01a0*/  IMAD.IADD R7, R0, 0x1, -R5 ;  /* 0x0000000100077824 */ /* 0x000fe400078e0a05 */
[----:B-1----:R-:W-:Y:S01]  /*01b0*/  IMAD.WIDE R12, R13, 0x8, R2 ;  /* 0x000000080d0c7825 */ /* 0x002fe200078e0202 */
[----:B------:R-:W-:-:S03]  /*01c0*/  CS2R R4, SRZ ;  /* 0x0000000000047805 */ /* 0x000fc6000001ff00 */
[----:B------:R-:W-:-:S04]  /*01d0*/  IMAD.WIDE R2, R7, 0x8, R2 ;  /* 0x0000000807027825 */ /* 0x000fc800078e0202 */
[----:B------:R-:W2:Y:S01]  /*01e0*/  @P0 LDG.E.EL.64 R10, desc[UR4][R12.64] ;  /* 0x000000040c0a0981 */ /* 0x000ea2000c2e1b00 */
[----:B------:R-:W-:-:S06]  /*01f0*/  CS2R R6, SRZ ;  /* 0x0000000000067805 */ /* 0x000fcc000001ff00 */
[----:B------:R1:W3:Y:S01]  /*0200*/  @P0 LDG.E.EL.128 R4, desc[UR4][R2.64] ;  /* 0x0000000402040981 */ /* 0x0002e2000c2e1d00 */
[----:B------:R-:W-:-:S05]  /*0210*/  IMAD.HI R9, R0, 0x2aaaaaab, RZ ;  /* 0x2aaaaaab00097827 */ /* 0x000fca00078e02ff */
[----:B------:R-:W-:-:S04]  /*0220*/  SHF.R.U32.HI R14, RZ, 0x1f, R9 ;  /* 0x0000001fff0e7819 */ /* 0x000fc80000011609 */
[----:B------:R-:W-:Y:S01]  /*0230*/  LEA.HI.SX32 R9, R9, R14, 0x13 ;  /* 0x0000000e09097211 */ /* 0x000fe200078f9aff */
[----:B-1----:R-:W1:Y:S01]  /*0240*/  LDC.64 R2, c[0x0][0x210] ;  /* 0x00008400ff027b82 */ /* 0x002e620000000a00 */
[----:B--2---:R-:W-:Y:S02]  /*0250*/  SEL R17, R11, RZ, P0 ;  /* 0x000000ff0b117207 */ /* 0x004fe40000000000 */
[----:B------:R-:W-:Y:S02]  /*0260*/  SEL R15, R10, RZ, P0 ;  /* 0x000000ff0a0f7207 */ /* 0x000fe40000000000 */
[----:B------:R-:W-:Y:S02]  /*0270*/  SHF.R.U32.HI R11, RZ, 0x1c, R17 ;  /* 0x0000001cff0b7819 */ /* 0x000fe40000011611 */
[----:B---3--:R-:W-:Y:S02]  /*0280*/  SEL R16, R5, RZ, P0 ;  /* 0x000000ff05107207 */ /* 0x008fe40000000000 */
[----:B------:R-:W-:-:S02]  /*0290*/  LOP3.LUT R10, R11, 0x8, RZ, 0xc0, !PT ;  /* 0x000000080b0a7812 */ /* 0x000fc400078ec0ff */
[----:B------:R-:W-:Y:S02]  /*02a0*/  SEL R14, R7, RZ, P0 ;  /* 0x000000ff070e7207 */ /* 0x000fe40000000000 */
[----:B------:R-:W-:Y:S02]  /*02b0*/  IADD3 R15, P1, R10, R15, RZ ;  /* 0x0000000f0a0f7210 */ /* 0x000fe40007f3e0ff */
[----:B------:R-:W-:Y:S02]  /*02c0*/  SEL R13, R4, RZ, P0 ;  /* 0x000000ff040d7207 */ /* 0x000fe40000000000 */
[----:B------:R-:W-:Y:S01]  /*02d0*/  SEL R11, R6, RZ, P0 ;  /* 0x000000ff060b7207 */ /* 0x000fe20000000000 */
[----:B------:R-:W-:Y:S01]  /*02e0*/  IMAD.X R12, RZ, RZ, R17, P1 ;  /* 0x000000ffff0c7224 */ /* 0x000fe200008e0611 */
[----:B------:R-:W-:Y:S01]  /*02f0*/  SHF.R.U32.HI R4, RZ, 0x1a, R16 ;  /* 0x0000001aff047819 */ /* 0x000fe20000011610 */
[----:B------:R-:W-:Y:S01]  /*0300*/  IMAD.SHL.U32 R5, R15, 0x20, RZ ;  /* 0x000000200f057824 */ /* 0x000fe200078e00ff */
[----:B------:R-:W-:-:S02]  /*0310*/  SHF.R.U32.HI R6, RZ, 0x1a, R14 ;  /* 0x0000001aff067819 */ /* 0x000fc4000001160e */
[----:B------:R-:W-:Y:S02]  /*0320*/  LEA R10, P2, R13, UR6, 0x2 ;  /* 0x000000060d0a7c11 */ /* 0x000fe4000f8410ff */
[----:B------:R-:W-:Y:S02]  /*0330*/  LEA R7, P1, R11, UR6, 0x2 ;  /* 0x000000060b077c11 */ /* 0x000fe4000f8210ff */
[----:B------:R-:W-:Y:S02]  /*0340*/  LOP3.LUT R4, R4, 0x20, RZ, 0xc0, !PT ;  /* 0x0000002004047812 */ /* 0x000fe400078ec0ff */
[----:B------:R-:W-:Y:S02]  /*0350*/  LOP3.LUT R6, R6, 0x20, RZ, 0xc0, !PT ;  /* 0x0000002006067812 */ /* 0x000fe400078ec0ff */
[----:B------:R-:W-:Y:S02]  /*0360*/  LEA.HI.X R13, R13, UR7, R16, 0x2, P2 ;  /* 0x000000070d0d7c11 */ /* 0x000fe400090f1410 */
[----:B------:R-:W-:-:S02]  /*0370*/  LEA.HI.X R11, R11, UR7, R14, 0x2, P1 ;  /* 0x000000070b0b7c11 */ /* 0x000fc400088f140e */
[----:B------:R-:W-:Y:S02]  /*0380*/  SHF.L.U64.HI R12, R15, 0x5, R12 ;  /* 0x000000050f0c7819 */ /* 0x000fe4000001020c */
[----:B------:R-:W-:Y:S01]  /*0390*/  IADD3 R4, P1, P2, R5, R10, R4 ;  /* 0x0000000a05047210 */ /* 0x000fe20007a3e004 */
[----:B------:R-:W-:Y:S01]  /*03a0*/  IMAD R10, R9, -0xc000, R0 ;  /* 0xffff4000090a7824 */ /* 0x000fe200078e0200 */
[----:B------:R-:W-:Y:S02]  /*03b0*/  IADD3 R6, P3, P4, R5, R7, R6 ;  /* 0x0000000705067210 */ /* 0x000fe40007c7e006 */
[----:B------:R-:W-:Y:S01]  /*03c0*/  IADD3.X R5, R12, R13, RZ, P1, P2 ;  /* 0x0000000d0c057210 */ /* 0x000fe20000fe44ff */
[----:B------:R-:W-:Y:S01]  /*03d0*/  IMAD.SHL.U32 R13, R8, 0x40, RZ ;  /* 0x00000040080d7824 */ /* 0x000fe200078e00ff */
[----:B------:R-:W-:Y:S01]  /*03e0*/  IADD3.X R7, R12, R11, RZ, P3, P4 ;  /* 0x0000000b0c077210 */ /* 0x000fe20001fe84ff */
[----:B------:R-:W-:Y:S01]  /*03f0*/  IMAD R11, R9, 0x4000, R10 ;  /* 0x00004000090b7824 */ /* 0x000fe200078e020a */
[----:B------:R-:W-:Y:S01]  /*0400*/  ISETP.GE.AND P1, PT, R8, 0x40, PT ;  /* 0x000000400800780c */ /* 0x000fe20003f26270 */
[----:B------:R-:W-:-:S04]  /*0410*/  IMAD.WIDE R4, R13, 0x4, R4 ;  /* 0x000000040d047825 */ /* 0x000fc800078e0204 */
[----:B------:R-:W-:-:S04]  /*0420*/  IMAD.WIDE R6, R13, 0x4, R6 ;  /* 0x000000040d067825 */ /* 0x000fc800078e0206 */
[----:B------:R-:W-:Y:S02]  /*0430*/  IMAD.SHL.U32 R13, R9, 0x2000, RZ ;  /* 0x00002000090d7824 */ /* 0x000fe400078e00ff */
[----:B-1----:R-:W-:Y:S01]  /*0440*/  IMAD.WIDE R2, R11, 0x4, R2 ;  /* 0x000000040b027825 */ /* 0x002fe200078e0202 */
[----:B------:R-:W-:-:S03]  /*0450*/  CS2R R10, SRZ ;  /* 0x00000000000a7805 */ /* 0x000fc6000001ff00 */
[C---:B------:R-:W-:Y:S02]  /*0460*/  IMAD.WIDE R8, R13.reuse, 0x4, R4 ;  /* 0x000000040d087825 */ /* 0x040fe400078e0204 */
[----:B------:R-:W1:Y:S01]  /*0470*/  LDC.64 R4, c[0x0][0x228] ;  /* 0x00008a00ff047b82 */ /* 0x000e620000000a00 */
[----:B------:R-:W2:Y:S01]  /*0480*/  @!P1 LDG.E.64 R10, desc[UR4][R2.64] ;  /* 0x00000004020a9981 */ /* 0x000ea2000c1e1b00 */
[----:B------:R-:W-:Y:S01]  /*0490*/  IMAD.WIDE R6, R13, 0x4, R6 ;  /* 0x000000040d067825 */ /* 0x000fe200078e0206 */
[----:B------:R-:W-:-:S06]  /*04a0*/  CS2R R12, SRZ ;  /* 0x00000000000c7805 */ /* 0x000fcc000001ff00 */
[----:B------:R-:W3:Y:S04]  /*04b0*/  @P0 LDG.E.EL R12, desc[UR4][R8.64+-0x4000] ;  /* 0xffc00004080c0981 */ /* 0x000ee8000c2e1900 */
[----:B------:R-:W4:Y:S01]  /*04c0*/  @P0 LDG.E.EL R13, desc[UR4][R6.64+-0x4000] ;  /* 0xffc00004060d0981 */ /* 0x000f22000c2e1900 */
[----:B-1----:R-:W-:Y:S01]  /*04d0*/  IMAD.WIDE R4, R0, 0x4, R4 ;  /* 0x0000000400047825 */ /* 0x002fe200078e0204 */
[----:B--2---:R-:W-:Y:S02]  /*04e0*/  SEL R10, R10, RZ, !P1 ;  /* 0x000000ff0a0a7207 */ /* 0x004fe40004800000 */
[----:B------:R-:W-:Y:S02]  /*04f0*/  SEL R11, R11, RZ, !P1 ;  /* 0x000000ff0b0b7207 */ /* 0x000fe40004800000 */
[----:B---3--:R-:W-:-:S02]  /*0500*/  SEL R15, R12, RZ, P0 ;  /* 0x000000ff0c0f7207 */ /* 0x008fc40000000000 */
[----:B----4-:R-:W-:Y:S02]  /*0510*/  @P1 SEL R11, R13, RZ, P0 ;  /* 0x000000ff0d0b1207 */ /* 0x010fe40000000000 */
[----:B------:R-:W-:-:S05]  /*0520*/  SEL R10, R10, R15, !P1 ;  /* 0x0000000f0a0a7207 */ /* 0x000fca0004800000 */
[----:B------:R-:W-:Y:S01]  /*0530*/  STG.E.64 desc[UR4][R4.64], R10 ;  /* 0x0000000a04007986 */ /* 0x000fe2000c101b04 */
[----:B------:R-:W-:Y:S05]  /*0540*/  EXIT ;  /* 0x000000000000794d */ /* 0x000fea0003800000 */
.L_x_0:
[----:B------:R-:W-:-:S00]  /*0550*/  BRA `(.L_x_0) ;  /* 0xfffffffc00fc7947 */ /* 0x000fc0000383ffff */
[----:B------:R-:W-:-:S00]  /*0560*/  NOP ;  /* 0x0000000000007918 */ /* 0x000fc00000000000 */
        /* <DEDUP_REMOVED lines=9> */
.L_x_1:


//--------------------- .nv.constant0.triton_poi_fused_cat_20 --------------------------
	.section	.nv.constant0.triton_poi_fused_cat_20,"a",@progbits
	.sectionflags	@""
	.align	4
.nv.constant0.triton_poi_fused_cat_20:
	.zero		564
